//
// Generated by NVIDIA NVVM Compiler
//
// Compiler Build ID: CL-36424714
// Cuda compilation tools, release 13.0, V13.0.88
// Based on NVVM 20.0.0
//

.version 9.0
.target sm_100
.address_size 64

	// .globl	_Z6vecAddPfS_S_i

.visible .entry _Z6vecAddPfS_S_i(
	.param .u64 .ptr .align 1 _Z6vecAddPfS_S_i_param_0,
	.param .u64 .ptr .align 1 _Z6vecAddPfS_S_i_param_1,
	.param .u64 .ptr .align 1 _Z6vecAddPfS_S_i_param_2,
	.param .u32 _Z6vecAddPfS_S_i_param_3
)
{
	.reg .pred 	%p<2>;
	.reg .b32 	%r<6>;
	.reg .b32 	%f<4>;
	.reg .b64 	%rd<11>;

	ld.param.u64 	%rd1, [_Z6vecAddPfS_S_i_param_0];
	ld.param.u64 	%rd2, [_Z6vecAddPfS_S_i_param_1];
	ld.param.u64 	%rd3, [_Z6vecAddPfS_S_i_param_2];
	ld.param.u32 	%r2, [_Z6vecAddPfS_S_i_param_3];
	mov.u32 	%r3, %ntid.x;
	mov.u32 	%r4, %ctaid.x;
	mov.u32 	%r5, %tid.x;
	mad.lo.s32 	%r1, %r3, %r4, %r5;
	setp.ge.u32 	%p1, %r1, %r2;
	@%p1 bra 	$L__BB0_2;
	cvta.to.global.u64 	%rd4, %rd1;
	cvta.to.global.u64 	%rd5, %rd2;
	cvta.to.global.u64 	%rd6, %rd3;
	mul.wide.u32 	%rd7, %r1, 4;
	add.s64 	%rd8, %rd4, %rd7;
	ld.global.f32 	%f1, [%rd8];
	add.s64 	%rd9, %rd5, %rd7;
	ld.global.f32 	%f2, [%rd9];
	add.f32 	%f3, %f1, %f2;
	add.s64 	%rd10, %rd6, %rd7;
	st.global.f32 	[%rd10], %f3;
$L__BB0_2:
	ret;

}


// ===== COMPILED SASS (sm_100) =====

	.target	sm_100

	.elftype	@"ET_EXEC"


//--------------------- .note.nv.tkinfo           --------------------------
	.section	.note.nv.tkinfo,"",@"SHT_NOTE"
	.sectionflags	@"SHF_NOTE_NV_TKINFO"
	.tkinfo
        /*0018*/ 	.word	0x00000002
        /*0030*/ 	.string	""
        /*0030*/ 	.string	"ptxas"
        /*0030*/ 	.string	"Cuda compilation tools, release 13.0, V13.0.88"
        /*0030*/ 	.string	"Build cuda_13.0.r13.0/compiler.36424714_0"
        /*0030*/ 	.string	"-arch sm_100 -m 64 "



//--------------------- .note.nv.cuinfo           --------------------------
	.section	.note.nv.cuinfo,"",@"SHT_NOTE"
	.sectionflags	@"SHF_NOTE_NV_CUINFO"
        /*0018*/ 	.short	0x0002
        /*001a*/ 	.short	0x0064
        /*001c*/ 	.short	0x0082
	.zero		2


//--------------------- .nv.info                  --------------------------
	.section	.nv.info,"",@"SHT_CUDA_INFO"
	.align	4


	//----- nvinfo : EIATTR_REGCOUNT
	.align		4
        /*0000*/ 	.byte	0x04, 0x2f
        /*0002*/ 	.short	(.L_1 - .L_0)
	.align		4
.L_0:
        /*0004*/ 	.word	index@(_Z6vecAddPfS_S_i)
        /*0008*/ 	.word	0x0000000c


	//----- nvinfo : EIATTR_FRAME_SIZE
	.align		4
.L_1:
        /*000c*/ 	.byte	0x04, 0x11
        /*000e*/ 	.short	(.L_3 - .L_2)
	.align		4
.L_2:
        /*0010*/ 	.word	index@(_Z6vecAddPfS_S_i)
        /*0014*/ 	.word	0x00000000


	//----- nvinfo : EIATTR_MIN_STACK_SIZE
	.align		4
.L_3:
        /*0018*/ 	.byte	0x04, 0x12
        /*001a*/ 	.short	(.L_5 - .L_4)
	.align		4
.L_4:
        /*001c*/ 	.word	index@(_Z6vecAddPfS_S_i)
        /*0020*/ 	.word	0x00000000
.L_5:


//--------------------- .nv.compat                --------------------------
	.section	.nv.compat,"",@"SHT_CUDA_COMPAT_INFO"
	.align	4
        /*0000*/ 	.byte	0x02, 0x09, 0x00, 0x00, 0x02, 0x02, 0x01, 0x00, 0x02, 0x05, 0x05, 0x00, 0x03, 0x07, 0x01, 0x01
        /*0010*/ 	.byte	0x02, 0x03, 0x00, 0x00, 0x02, 0x06, 0x01, 0x00, 0x04, 0x0b, 0x08, 0x00, 0x09, 0x00, 0x00, 0x00
        /*0020*/ 	.byte	0x00, 0x00, 0x00, 0x00


//--------------------- .nv.info._Z6vecAddPfS_S_i --------------------------
	.section	.nv.info._Z6vecAddPfS_S_i,"",@"SHT_CUDA_INFO"
	.sectionflags	@""
	.align	4


	//----- nvinfo : EIATTR_CUDA_API_VERSION
	.align		4
        /*0000*/ 	.byte	0x04, 0x37
        /*0002*/ 	.short	(.L_7 - .L_6)
.L_6:
        /*0004*/ 	.word	0x00000082


	//----- nvinfo : EIATTR_KPARAM_INFO
	.align		4
.L_7:
        /*0008*/ 	.byte	0x04, 0x17
        /*000a*/ 	.short	(.L_9 - .L_8)
.L_8:
        /*000c*/ 	.word	0x00000000
        /*0010*/ 	.short	0x0003
        /*0012*/ 	.short	0x0018
        /*0014*/ 	.byte	0x00, 0xf0, 0x11, 0x00


	//----- nvinfo : EIATTR_KPARAM_INFO
	.align		4
.L_9:
        /*0018*/ 	.byte	0x04, 0x17
        /*001a*/ 	.short	(.L_11 - .L_10)
.L_10:
        /*001c*/ 	.word	0x00000000
        /*0020*/ 	.short	0x0002
        /*0022*/ 	.short	0x0010
        /*0024*/ 	.byte	0x00, 0xf5, 0x21, 0x00


	//----- nvinfo : EIATTR_KPARAM_INFO
	.align		4
.L_11:
        /*0028*/ 	.byte	0x04, 0x17
        /*002a*/ 	.short	(.L_13 - .L_12)
.L_12:
        /*002c*/ 	.word	0x00000000
        /*0030*/ 	.short	0x0001
        /*0032*/ 	.short	0x0008
        /*0034*/ 	.byte	0x00, 0xf5, 0x21, 0x00


	//----- nvinfo : EIATTR_KPARAM_INFO
	.align		4
.L_13:
        /*0038*/ 	.byte	0x04, 0x17
        /*003a*/ 	.short	(.L_15 - .L_14)
.L_14:
        /*003c*/ 	.word	0x00000000
        /*0040*/ 	.short	0x0000
        /*0042*/ 	.short	0x0000
        /*0044*/ 	.byte	0x00, 0xf5, 0x21, 0x00


	//----- nvinfo : EIATTR_SPARSE_MMA_MASK
	.align		4
.L_15:
        /*0048*/ 	.byte	0x03, 0x50
        /*004a*/ 	.short	0x0000


	//----- nvinfo : EIATTR_MAXREG_COUNT
	.align		4
        /*004c*/ 	.byte	0x03, 0x1b
        /*004e*/ 	.short	0x00ff


	//----- nvinfo : EIATTR_MERCURY_ISA_VERSION
	.align		4
        /*0050*/ 	.byte	0x03, 0x5f
        /*0052*/ 	.short	0x0101


	//----- nvinfo : EIATTR_VRC_CTA_INIT_COUNT
	.align		4
        /*0054*/ 	.byte	0x02, 0x4a
	.zero		1
	.zero		1


	//----- nvinfo : EIATTR_EXIT_INSTR_OFFSETS
	.align		4
        /*0058*/ 	.byte	0x04, 0x1c
        /*005a*/ 	.short	(.L_17 - .L_16)


	//   ....[0]....
.L_16:
        /*005c*/ 	.word	0x00000070


	//   ....[1]....
        /*0060*/ 	.word	0x00000130


	//----- nvinfo : EIATTR_CBANK_PARAM_SIZE
	.align		4
.L_17:
        /*0064*/ 	.byte	0x03, 0x19
        /*0066*/ 	.short	0x001c


	//----- nvinfo : EIATTR_PARAM_CBANK
	.align		4
        /*0068*/ 	.byte	0x04, 0x0a
        /*006a*/ 	.short	(.L_19 - .L_18)
	.align		4
.L_18:
        /*006c*/ 	.word	index@(.nv.constant0._Z6vecAddPfS_S_i)
        /*0070*/ 	.short	0x0380
        /*0072*/ 	.short	0x001c


	//----- nvinfo : EIATTR_SW_WAR
	.align		4
.L_19:
        /*0074*/ 	.byte	0x04, 0x36
        /*0076*/ 	.short	(.L_21 - .L_20)
.L_20:
        /*0078*/ 	.word	0x00000008
.L_21:


//--------------------- .nv.callgraph             --------------------------
	.section	.nv.callgraph,"",@"SHT_CUDA_CALLGRAPH"
	.align	4
	.sectionentsize	8
	.align		4
        /*0000*/ 	.word	0x00000000
	.align		4
        /*0004*/ 	.word	0xffffffff
	.align		4
        /*0008*/ 	.word	0x00000000
	.align		4
        /*000c*/ 	.word	0xfffffffe
	.align		4
        /*0010*/ 	.word	0x00000000
	.align		4
        /*0014*/ 	.word	0xfffffffd
	.align		4
        /*0018*/ 	.word	0x00000000
	.align		4
        /*001c*/ 	.word	0xfffffffc


//--------------------- .text._Z6vecAddPfS_S_i    --------------------------
	.section	.text._Z6vecAddPfS_S_i,"ax",@progbits
	.align	128
        .global         _Z6vecAddPfS_S_i
        .type           _Z6vecAddPfS_S_i,@function
        .size           _Z6vecAddPfS_S_i,(.L_x_1 - _Z6vecAddPfS_S_i)
        .other          _Z6vecAddPfS_S_i,@"STO_CUDA_ENTRY STV_DEFAULT"
_Z6vecAddPfS_S_i:
.text._Z6vecAddPfS_S_i:
[----:B------:R-:W-:Y:S01]  /*0000*/  LDC R1, c[0x0][0x37c] ;  /* 0x0000df00ff017b82 */ /* 0x000fe20000000800 */
[----:B------:R-:W0:Y:S01]  /*0010*/  S2R R9, SR_CTAID.X ;  /* 0x0000000000097919 */ /* 0x000e220000002500 */
[----:B------:R-:W0:Y:S01]  /*0020*/  LDCU UR4, c[0x0][0x360] ;  /* 0x00006c00ff0477ac */ /* 0x000e220008000800 */
[----:B------:R-:W0:Y:S01]  /*0030*/  S2R R0, SR_TID.X ;  /* 0x0000000000007919 */ /* 0x000e220000002100 */
[----:B------:R-:W1:Y:S01]  /*0040*/  LDCU UR5, c[0x0][0x398] ;  /* 0x00007300ff0577ac */ /* 0x000e620008000800 */
[----:B0-----:R-:W-:-:S05]  /*0050*/  IMAD R9, R9, UR4, R0 ;  /* 0x0000000409097c24 */ /* 0x001fca000f8e0200 */
[----:B-1----:R-:W-:-:S13]  /*0060*/  ISETP.GE.U32.AND P0, PT, R9, UR5, PT ;  /* 0x0000000509007c0c */ /* 0x002fda000bf06070 */
[----:B------:R-:W-:Y:S05]  /*0070*/  @P0 EXIT ;  /* 0x000000000000094d */ /* 0x000fea0003800000 */
[----:B------:R-:W0:Y:S01]  /*0080*/  LDC.64 R2, c[0x0][0x380] ;  /* 0x0000e000ff027b82 */ /* 0x000e220000000a00 */
[----:B------:R-:W1:Y:S07]  /*0090*/  LDCU.64 UR4, c[0x0][0x358] ;  /* 0x00006b00ff0477ac */ /* 0x000e6e0008000a00 */
[----:B------:R-:W2:Y:S08]  /*00a0*/  LDC.64 R4, c[0x0][0x388] ;  /* 0x0000e200ff047b82 */ /* 0x000eb00000000a00 */
[----:B------:R-:W3:Y:S01]  /*00b0*/  LDC.64 R6, c[0x0][0x390] ;  /* 0x0000e400ff067b82 */ /* 0x000ee20000000a00 */
[----:B0-----:R-:W-:-:S06]  /*00c0*/  IMAD.WIDE.U32 R2, R9, 0x4, R2 ;  /* 0x0000000409027825 */ /* 0x001fcc00078e0002 */
[----:B-1----:R-:W4:Y:S01]  /*00d0*/  LDG.E R2, desc[UR4][R2.64] ;  /* 0x0000000402027981 */ /* 0x002f22000c1e1900 */
[----:B--2---:R-:W-:-:S06]  /*00e0*/  IMAD.WIDE.U32 R4, R9, 0x4, R4 ;  /* 0x0000000409047825 */ /* 0x004fcc00078e0004 */
[----:B------:R-:W4:Y:S01]  /*00f0*/  LDG.E R5, desc[UR4][R4.64] ;  /* 0x0000000404057981 */ /* 0x000f22000c1e1900 */
[----:B---3--:R-:W-:-:S04]  /*0100*/  IMAD.WIDE.U32 R6, R9, 0x4, R6 ;  /* 0x0000000409067825 */ /* 0x008fc800078e0006 */
[----:B----4-:R-:W-:-:S05]  /*0110*/  FADD R9, R2, R5 ;  /* 0x0000000502097221 */ /* 0x010fca0000000000 */
[----:B------:R-:W-:Y:S01]  /*0120*/  STG.E desc[UR4][R6.64], R9 ;  /* 0x0000000906007986 */ /* 0x000fe2000c101904 */
[----:B------:R-:W-:Y:S05]  /*0130*/  EXIT ;  /* 0x000000000000794d */ /* 0x000fea0003800000 */
.L_x_0:
[----:B------:R-:W-:-:S00]  /*0140*/  BRA `(.L_x_0) ;  /* 0xfffffffc00fc7947 */ /* 0x000fc0000383ffff */
[----:B------:R-:W-:-:S00]  /*0150*/  NOP ;  /* 0x0000000000007918 */ /* 0x000fc00000000000 */
        /* <DEDUP_REMOVED lines=10> */
.L_x_1:


//--------------------- .nv.shared.reserved.0     --------------------------
	.section	.nv.shared.reserved.0,"aw",@nobits
	.weak		__nv_reservedSMEM_offset_0_alias
	.size		__nv_reservedSMEM_offset_0_alias, 0, 64
	.other		__nv_reservedSMEM_offset_0_alias,@"STO_CUDA_RESERVED_SHARED STV_DEFAULT"
__nv_reservedSMEM_offset_0_alias:
	.zero		0
	.zero		64


//--------------------- .nv.constant0._Z6vecAddPfS_S_i --------------------------
	.section	.nv.constant0._Z6vecAddPfS_S_i,"a",@progbits
	.sectionflags	@""
	.align	4
.nv.constant0._Z6vecAddPfS_S_i:
	.zero		924


//--------------------- SYMBOLS --------------------------

	.type		.nv.reservedSmem.offset0,@object
	.size		.nv.reservedSmem.offset0,0x4
